//
// Generated by NVIDIA NVVM Compiler
//
// Compiler Build ID: CL-36424714
// Cuda compilation tools, release 13.0, V13.0.88
// Based on NVVM 20.0.0
//

.version 9.0
.target sm_100
.address_size 64

	// .globl	_Z10gpu_stridePjjPm

.visible .entry _Z10gpu_stridePjjPm(
	.param .u64 .ptr .align 1 _Z10gpu_stridePjjPm_param_0,
	.param .u32 _Z10gpu_stridePjjPm_param_1,
	.param .u64 .ptr .align 1 _Z10gpu_stridePjjPm_param_2
)
{
	.reg .pred 	%p<25>;
	.reg .b32 	%r<222>;
	.reg .b64 	%rd<132>;

	ld.param.u64 	%rd9, [_Z10gpu_stridePjjPm_param_0];
	ld.param.u32 	%r68, [_Z10gpu_stridePjjPm_param_1];
	ld.param.u64 	%rd8, [_Z10gpu_stridePjjPm_param_2];
	cvta.to.global.u64 	%rd1, %rd9;
	setp.eq.s32 	%p3, %r68, 0;
	mov.b32 	%r200, 0;
	@%p3 bra 	$L__BB0_13;
	and.b32  	%r1, %r68, 15;
	setp.lt.u32 	%p4, %r68, 16;
	mov.b32 	%r200, 0;
	mov.u32 	%r190, %r200;
	@%p4 bra 	$L__BB0_4;
	and.b32  	%r73, %r68, -16;
	neg.s32 	%r185, %r73;
	mov.b32 	%r200, 0;
$L__BB0_3:
	.pragma "nounroll";
	mul.wide.u32 	%rd10, %r190, 4;
	add.s64 	%rd11, %rd1, %rd10;
	ld.global.u32 	%r74, [%rd11];
	add.s32 	%r75, %r74, %r200;
	mul.wide.u32 	%rd12, %r74, 4;
	add.s64 	%rd13, %rd1, %rd12;
	ld.global.u32 	%r76, [%rd13];
	add.s32 	%r77, %r76, %r75;
	mul.wide.u32 	%rd14, %r76, 4;
	add.s64 	%rd15, %rd1, %rd14;
	ld.global.u32 	%r78, [%rd15];
	add.s32 	%r79, %r78, %r77;
	mul.wide.u32 	%rd16, %r78, 4;
	add.s64 	%rd17, %rd1, %rd16;
	ld.global.u32 	%r80, [%rd17];
	add.s32 	%r81, %r80, %r79;
	mul.wide.u32 	%rd18, %r80, 4;
	add.s64 	%rd19, %rd1, %rd18;
	ld.global.u32 	%r82, [%rd19];
	add.s32 	%r83, %r82, %r81;
	mul.wide.u32 	%rd20, %r82, 4;
	add.s64 	%rd21, %rd1, %rd20;
	ld.global.u32 	%r84, [%rd21];
	add.s32 	%r85, %r84, %r83;
	mul.wide.u32 	%rd22, %r84, 4;
	add.s64 	%rd23, %rd1, %rd22;
	ld.global.u32 	%r86, [%rd23];
	add.s32 	%r87, %r86, %r85;
	mul.wide.u32 	%rd24, %r86, 4;
	add.s64 	%rd25, %rd1, %rd24;
	ld.global.u32 	%r88, [%rd25];
	add.s32 	%r89, %r88, %r87;
	mul.wide.u32 	%rd26, %r88, 4;
	add.s64 	%rd27, %rd1, %rd26;
	ld.global.u32 	%r90, [%rd27];
	add.s32 	%r91, %r90, %r89;
	mul.wide.u32 	%rd28, %r90, 4;
	add.s64 	%rd29, %rd1, %rd28;
	ld.global.u32 	%r92, [%rd29];
	add.s32 	%r93, %r92, %r91;
	mul.wide.u32 	%rd30, %r92, 4;
	add.s64 	%rd31, %rd1, %rd30;
	ld.global.u32 	%r94, [%rd31];
	add.s32 	%r95, %r94, %r93;
	mul.wide.u32 	%rd32, %r94, 4;
	add.s64 	%rd33, %rd1, %rd32;
	ld.global.u32 	%r96, [%rd33];
	add.s32 	%r97, %r96, %r95;
	mul.wide.u32 	%rd34, %r96, 4;
	add.s64 	%rd35, %rd1, %rd34;
	ld.global.u32 	%r98, [%rd35];
	add.s32 	%r99, %r98, %r97;
	mul.wide.u32 	%rd36, %r98, 4;
	add.s64 	%rd37, %rd1, %rd36;
	ld.global.u32 	%r100, [%rd37];
	add.s32 	%r101, %r100, %r99;
	mul.wide.u32 	%rd38, %r100, 4;
	add.s64 	%rd39, %rd1, %rd38;
	ld.global.u32 	%r102, [%rd39];
	add.s32 	%r103, %r102, %r101;
	mul.wide.u32 	%rd40, %r102, 4;
	add.s64 	%rd41, %rd1, %rd40;
	ld.global.u32 	%r190, [%rd41];
	add.s32 	%r200, %r190, %r103;
	add.s32 	%r185, %r185, 16;
	setp.ne.s32 	%p5, %r185, 0;
	@%p5 bra 	$L__BB0_3;
$L__BB0_4:
	setp.eq.s32 	%p6, %r1, 0;
	@%p6 bra 	$L__BB0_13;
	and.b32  	%r12, %r68, 7;
	setp.lt.u32 	%p7, %r1, 8;
	@%p7 bra 	$L__BB0_7;
	mul.wide.u32 	%rd42, %r190, 4;
	add.s64 	%rd43, %rd1, %rd42;
	ld.global.u32 	%r105, [%rd43];
	add.s32 	%r106, %r105, %r200;
	mul.wide.u32 	%rd44, %r105, 4;
	add.s64 	%rd45, %rd1, %rd44;
	ld.global.u32 	%r107, [%rd45];
	add.s32 	%r108, %r107, %r106;
	mul.wide.u32 	%rd46, %r107, 4;
	add.s64 	%rd47, %rd1, %rd46;
	ld.global.u32 	%r109, [%rd47];
	add.s32 	%r110, %r109, %r108;
	mul.wide.u32 	%rd48, %r109, 4;
	add.s64 	%rd49, %rd1, %rd48;
	ld.global.u32 	%r111, [%rd49];
	add.s32 	%r112, %r111, %r110;
	mul.wide.u32 	%rd50, %r111, 4;
	add.s64 	%rd51, %rd1, %rd50;
	ld.global.u32 	%r113, [%rd51];
	add.s32 	%r114, %r113, %r112;
	mul.wide.u32 	%rd52, %r113, 4;
	add.s64 	%rd53, %rd1, %rd52;
	ld.global.u32 	%r115, [%rd53];
	add.s32 	%r116, %r115, %r114;
	mul.wide.u32 	%rd54, %r115, 4;
	add.s64 	%rd55, %rd1, %rd54;
	ld.global.u32 	%r117, [%rd55];
	add.s32 	%r118, %r117, %r116;
	mul.wide.u32 	%rd56, %r117, 4;
	add.s64 	%rd57, %rd1, %rd56;
	ld.global.u32 	%r190, [%rd57];
	add.s32 	%r200, %r190, %r118;
$L__BB0_7:
	setp.eq.s32 	%p8, %r12, 0;
	@%p8 bra 	$L__BB0_13;
	and.b32  	%r18, %r68, 3;
	setp.lt.u32 	%p9, %r12, 4;
	@%p9 bra 	$L__BB0_10;
	mul.wide.u32 	%rd58, %r190, 4;
	add.s64 	%rd59, %rd1, %rd58;
	ld.global.u32 	%r120, [%rd59];
	add.s32 	%r121, %r120, %r200;
	mul.wide.u32 	%rd60, %r120, 4;
	add.s64 	%rd61, %rd1, %rd60;
	ld.global.u32 	%r122, [%rd61];
	add.s32 	%r123, %r122, %r121;
	mul.wide.u32 	%rd62, %r122, 4;
	add.s64 	%rd63, %rd1, %rd62;
	ld.global.u32 	%r124, [%rd63];
	add.s32 	%r125, %r124, %r123;
	mul.wide.u32 	%rd64, %r124, 4;
	add.s64 	%rd65, %rd1, %rd64;
	ld.global.u32 	%r190, [%rd65];
	add.s32 	%r200, %r190, %r125;
$L__BB0_10:
	setp.eq.s32 	%p10, %r18, 0;
	@%p10 bra 	$L__BB0_13;
	neg.s32 	%r197, %r18;
$L__BB0_12:
	.pragma "nounroll";
	mul.wide.u32 	%rd66, %r190, 4;
	add.s64 	%rd67, %rd1, %rd66;
	ld.global.u32 	%r190, [%rd67];
	add.s32 	%r200, %r190, %r200;
	add.s32 	%r197, %r197, 1;
	setp.ne.s32 	%p11, %r197, 0;
	@%p11 bra 	$L__BB0_12;
$L__BB0_13:
	setp.eq.s32 	%p13, %r68, 0;
	mov.pred 	%p24, 0;
	// begin inline asm
	mov.u64 	%rd68, %clock64;
	// end inline asm
	@%p13 bra 	$L__BB0_27;
	and.b32  	%r32, %r68, 15;
	setp.lt.u32 	%p14, %r68, 16;
	mov.b32 	%r219, 0;
	@%p14 bra 	$L__BB0_17;
	and.b32  	%r129, %r68, -16;
	neg.s32 	%r201, %r129;
	mov.b32 	%r219, 0;
$L__BB0_16:
	.pragma "nounroll";
	mul.wide.u32 	%rd69, %r219, 4;
	add.s64 	%rd70, %rd1, %rd69;
	ld.global.u32 	%r130, [%rd70];
	add.s32 	%r131, %r130, %r200;
	mul.wide.u32 	%rd71, %r130, 4;
	add.s64 	%rd72, %rd1, %rd71;
	ld.global.u32 	%r132, [%rd72];
	add.s32 	%r133, %r132, %r131;
	mul.wide.u32 	%rd73, %r132, 4;
	add.s64 	%rd74, %rd1, %rd73;
	ld.global.u32 	%r134, [%rd74];
	add.s32 	%r135, %r134, %r133;
	mul.wide.u32 	%rd75, %r134, 4;
	add.s64 	%rd76, %rd1, %rd75;
	ld.global.u32 	%r136, [%rd76];
	add.s32 	%r137, %r136, %r135;
	mul.wide.u32 	%rd77, %r136, 4;
	add.s64 	%rd78, %rd1, %rd77;
	ld.global.u32 	%r138, [%rd78];
	add.s32 	%r139, %r138, %r137;
	mul.wide.u32 	%rd79, %r138, 4;
	add.s64 	%rd80, %rd1, %rd79;
	ld.global.u32 	%r140, [%rd80];
	add.s32 	%r141, %r140, %r139;
	mul.wide.u32 	%rd81, %r140, 4;
	add.s64 	%rd82, %rd1, %rd81;
	ld.global.u32 	%r142, [%rd82];
	add.s32 	%r143, %r142, %r141;
	mul.wide.u32 	%rd83, %r142, 4;
	add.s64 	%rd84, %rd1, %rd83;
	ld.global.u32 	%r144, [%rd84];
	add.s32 	%r145, %r144, %r143;
	mul.wide.u32 	%rd85, %r144, 4;
	add.s64 	%rd86, %rd1, %rd85;
	ld.global.u32 	%r146, [%rd86];
	add.s32 	%r147, %r146, %r145;
	mul.wide.u32 	%rd87, %r146, 4;
	add.s64 	%rd88, %rd1, %rd87;
	ld.global.u32 	%r148, [%rd88];
	add.s32 	%r149, %r148, %r147;
	mul.wide.u32 	%rd89, %r148, 4;
	add.s64 	%rd90, %rd1, %rd89;
	ld.global.u32 	%r150, [%rd90];
	add.s32 	%r151, %r150, %r149;
	mul.wide.u32 	%rd91, %r150, 4;
	add.s64 	%rd92, %rd1, %rd91;
	ld.global.u32 	%r152, [%rd92];
	add.s32 	%r153, %r152, %r151;
	mul.wide.u32 	%rd93, %r152, 4;
	add.s64 	%rd94, %rd1, %rd93;
	ld.global.u32 	%r154, [%rd94];
	add.s32 	%r155, %r154, %r153;
	mul.wide.u32 	%rd95, %r154, 4;
	add.s64 	%rd96, %rd1, %rd95;
	ld.global.u32 	%r156, [%rd96];
	add.s32 	%r157, %r156, %r155;
	mul.wide.u32 	%rd97, %r156, 4;
	add.s64 	%rd98, %rd1, %rd97;
	ld.global.u32 	%r158, [%rd98];
	add.s32 	%r159, %r158, %r157;
	mul.wide.u32 	%rd99, %r158, 4;
	add.s64 	%rd100, %rd1, %rd99;
	ld.global.u32 	%r219, [%rd100];
	add.s32 	%r200, %r219, %r159;
	add.s32 	%r201, %r201, 16;
	setp.ne.s32 	%p15, %r201, 0;
	@%p15 bra 	$L__BB0_16;
$L__BB0_17:
	setp.eq.s32 	%p16, %r32, 0;
	@%p16 bra 	$L__BB0_26;
	and.b32  	%r44, %r68, 7;
	setp.lt.u32 	%p17, %r32, 8;
	@%p17 bra 	$L__BB0_20;
	mul.wide.u32 	%rd101, %r219, 4;
	add.s64 	%rd102, %rd1, %rd101;
	ld.global.u32 	%r161, [%rd102];
	add.s32 	%r162, %r161, %r200;
	mul.wide.u32 	%rd103, %r161, 4;
	add.s64 	%rd104, %rd1, %rd103;
	ld.global.u32 	%r163, [%rd104];
	add.s32 	%r164, %r163, %r162;
	mul.wide.u32 	%rd105, %r163, 4;
	add.s64 	%rd106, %rd1, %rd105;
	ld.global.u32 	%r165, [%rd106];
	add.s32 	%r166, %r165, %r164;
	mul.wide.u32 	%rd107, %r165, 4;
	add.s64 	%rd108, %rd1, %rd107;
	ld.global.u32 	%r167, [%rd108];
	add.s32 	%r168, %r167, %r166;
	mul.wide.u32 	%rd109, %r167, 4;
	add.s64 	%rd110, %rd1, %rd109;
	ld.global.u32 	%r169, [%rd110];
	add.s32 	%r170, %r169, %r168;
	mul.wide.u32 	%rd111, %r169, 4;
	add.s64 	%rd112, %rd1, %rd111;
	ld.global.u32 	%r171, [%rd112];
	add.s32 	%r172, %r171, %r170;
	mul.wide.u32 	%rd113, %r171, 4;
	add.s64 	%rd114, %rd1, %rd113;
	ld.global.u32 	%r173, [%rd114];
	add.s32 	%r174, %r173, %r172;
	mul.wide.u32 	%rd115, %r173, 4;
	add.s64 	%rd116, %rd1, %rd115;
	ld.global.u32 	%r219, [%rd116];
	add.s32 	%r200, %r219, %r174;
$L__BB0_20:
	setp.eq.s32 	%p18, %r44, 0;
	@%p18 bra 	$L__BB0_26;
	and.b32  	%r51, %r68, 3;
	setp.lt.u32 	%p19, %r44, 4;
	@%p19 bra 	$L__BB0_23;
	mul.wide.u32 	%rd117, %r219, 4;
	add.s64 	%rd118, %rd1, %rd117;
	ld.global.u32 	%r176, [%rd118];
	add.s32 	%r177, %r176, %r200;
	mul.wide.u32 	%rd119, %r176, 4;
	add.s64 	%rd120, %rd1, %rd119;
	ld.global.u32 	%r178, [%rd120];
	add.s32 	%r179, %r178, %r177;
	mul.wide.u32 	%rd121, %r178, 4;
	add.s64 	%rd122, %rd1, %rd121;
	ld.global.u32 	%r180, [%rd122];
	add.s32 	%r181, %r180, %r179;
	mul.wide.u32 	%rd123, %r180, 4;
	add.s64 	%rd124, %rd1, %rd123;
	ld.global.u32 	%r219, [%rd124];
	add.s32 	%r200, %r219, %r181;
$L__BB0_23:
	setp.eq.s32 	%p20, %r51, 0;
	@%p20 bra 	$L__BB0_26;
	neg.s32 	%r216, %r51;
$L__BB0_25:
	.pragma "nounroll";
	mul.wide.u32 	%rd125, %r219, 4;
	add.s64 	%rd126, %rd1, %rd125;
	ld.global.u32 	%r219, [%rd126];
	add.s32 	%r200, %r219, %r200;
	add.s32 	%r216, %r216, 1;
	setp.ne.s32 	%p21, %r216, 0;
	@%p21 bra 	$L__BB0_25;
$L__BB0_26:
	setp.eq.s32 	%p24, %r219, 1;
$L__BB0_27:
	// begin inline asm
	mov.u64 	%rd127, %clock64;
	// end inline asm
	sub.s64 	%rd3, %rd127, %rd68;
	cvt.u64.u32 	%rd4, %r68;
	and.b64  	%rd128, %rd3, -4294967296;
	setp.ne.s64 	%p22, %rd128, 0;
	@%p22 bra 	$L__BB0_29;
	cvt.u32.u64 	%r182, %rd4;
	cvt.u32.u64 	%r183, %rd3;
	div.u32 	%r184, %r183, %r182;
	cvt.u64.u32 	%rd131, %r184;
	bra.uni 	$L__BB0_30;
$L__BB0_29:
	div.u64 	%rd131, %rd3, %rd4;
$L__BB0_30:
	and.b64  	%rd129, %rd131, 4294967295;
	cvta.to.global.u64 	%rd130, %rd8;
	st.global.u64 	[%rd130], %rd129;
	not.pred 	%p23, %p24;
	@%p23 bra 	$L__BB0_32;
	st.global.u32 	[%rd1+4], %r200;
$L__BB0_32:
	ret;

}


// ===== COMPILED SASS (sm_100) =====

	.target	sm_100

	.elftype	@"ET_EXEC"


//--------------------- .note.nv.tkinfo           --------------------------
	.section	.note.nv.tkinfo,"",@"SHT_NOTE"
	.sectionflags	@"SHF_NOTE_NV_TKINFO"
	.tkinfo
        /*0018*/ 	.word	0x00000002
        /*0030*/ 	.string	""
        /*0030*/ 	.string	"ptxas"
        /*0030*/ 	.string	"Cuda compilation tools, release 13.0, V13.0.88"
        /*0030*/ 	.string	"Build cuda_13.0.r13.0/compiler.36424714_0"
        /*0030*/ 	.string	"-arch sm_100 -m 64 "



//--------------------- .note.nv.cuinfo           --------------------------
	.section	.note.nv.cuinfo,"",@"SHT_NOTE"
	.sectionflags	@"SHF_NOTE_NV_CUINFO"
        /*0018*/ 	.short	0x0002
        /*001a*/ 	.short	0x0064
        /*001c*/ 	.short	0x0082
	.zero		2


//--------------------- .nv.info                  --------------------------
	.section	.nv.info,"",@"SHT_CUDA_INFO"
	.align	4


	//----- nvinfo : EIATTR_REGCOUNT
	.align		4
        /*0000*/ 	.byte	0x04, 0x2f
        /*0002*/ 	.short	(.L_1 - .L_0)
	.align		4
.L_0:
        /*0004*/ 	.word	index@(_Z10gpu_stridePjjPm)
        /*0008*/ 	.word	0x00000020


	//----- nvinfo : EIATTR_FRAME_SIZE
	.align		4
.L_1:
        /*000c*/ 	.byte	0x04, 0x11
        /*000e*/ 	.short	(.L_3 - .L_2)
	.align		4
.L_2:
        /*0010*/ 	.word	index@($__internal_0_$__cuda_sm20_div_u64)
        /*0014*/ 	.word	0x00000000


	//----- nvinfo : EIATTR_FRAME_SIZE
	.align		4
.L_3:
        /*0018*/ 	.byte	0x04, 0x11
        /*001a*/ 	.short	(.L_5 - .L_4)
	.align		4
.L_4:
        /*001c*/ 	.word	index@(_Z10gpu_stridePjjPm)
        /*0020*/ 	.word	0x00000000


	//----- nvinfo : EIATTR_MIN_STACK_SIZE
	.align		4
.L_5:
        /*0024*/ 	.byte	0x04, 0x12
        /*0026*/ 	.short	(.L_7 - .L_6)
	.align		4
.L_6:
        /*0028*/ 	.word	index@(_Z10gpu_stridePjjPm)
        /*002c*/ 	.word	0x00000000
.L_7:


//--------------------- .nv.compat                --------------------------
	.section	.nv.compat,"",@"SHT_CUDA_COMPAT_INFO"
	.align	4
        /*0000*/ 	.byte	0x02, 0x09, 0x00, 0x00, 0x02, 0x02, 0x01, 0x00, 0x02, 0x05, 0x05, 0x00, 0x03, 0x07, 0x01, 0x01
        /*0010*/ 	.byte	0x02, 0x03, 0x00, 0x00, 0x02, 0x06, 0x01, 0x00, 0x04, 0x0b, 0x08, 0x00, 0x09, 0x00, 0x00, 0x00
        /*0020*/ 	.byte	0x00, 0x00, 0x00, 0x00


//--------------------- .nv.info._Z10gpu_stridePjjPm --------------------------
	.section	.nv.info._Z10gpu_stridePjjPm,"",@"SHT_CUDA_INFO"
	.sectionflags	@""
	.align	4


	//----- nvinfo : EIATTR_CUDA_API_VERSION
	.align		4
        /*0000*/ 	.byte	0x04, 0x37
        /*0002*/ 	.short	(.L_9 - .L_8)
.L_8:
        /*0004*/ 	.word	0x00000082


	//----- nvinfo : EIATTR_KPARAM_INFO
	.align		4
.L_9:
        /*0008*/ 	.byte	0x04, 0x17
        /*000a*/ 	.short	(.L_11 - .L_10)
.L_10:
        /*000c*/ 	.word	0x00000000
        /*0010*/ 	.short	0x0002
        /*0012*/ 	.short	0x0010
        /*0014*/ 	.byte	0x00, 0xf5, 0x21, 0x00


	//----- nvinfo : EIATTR_KPARAM_INFO
	.align		4
.L_11:
        /*0018*/ 	.byte	0x04, 0x17
        /*001a*/ 	.short	(.L_13 - .L_12)
.L_12:
        /*001c*/ 	.word	0x00000000
        /*0020*/ 	.short	0x0001
        /*0022*/ 	.short	0x0008
        /*0024*/ 	.byte	0x00, 0xf0, 0x11, 0x00


	//----- nvinfo : EIATTR_KPARAM_INFO
	.align		4
.L_13:
        /*0028*/ 	.byte	0x04, 0x17
        /*002a*/ 	.short	(.L_15 - .L_14)
.L_14:
        /*002c*/ 	.word	0x00000000
        /*0030*/ 	.short	0x0000
        /*0032*/ 	.short	0x0000
        /*0034*/ 	.byte	0x00, 0xf5, 0x21, 0x00


	//----- nvinfo : EIATTR_SPARSE_MMA_MASK
	.align		4
.L_15:
        /*0038*/ 	.byte	0x03, 0x50
        /*003a*/ 	.short	0x0000


	//----- nvinfo : EIATTR_MAXREG_COUNT
	.align		4
        /*003c*/ 	.byte	0x03, 0x1b
        /*003e*/ 	.short	0x00ff


	//----- nvinfo : EIATTR_MERCURY_ISA_VERSION
	.align		4
        /*0040*/ 	.byte	0x03, 0x5f
        /*0042*/ 	.short	0x0101


	//----- nvinfo : EIATTR_VRC_CTA_INIT_COUNT
	.align		4
        /*0044*/ 	.byte	0x02, 0x4a
	.zero		1
	.zero		1


	//----- nvinfo : EIATTR_EXIT_INSTR_OFFSETS
	.align		4
        /*0048*/ 	.byte	0x04, 0x1c
        /*004a*/ 	.short	(.L_17 - .L_16)


	//   ....[0]....
.L_16:
        /*004c*/ 	.word	0x00000f70


	//   ....[1]....
        /*0050*/ 	.word	0x00000fa0


	//----- nvinfo : EIATTR_CRS_STACK_SIZE
	.align		4
.L_17:
        /*0054*/ 	.byte	0x04, 0x1e
        /*0056*/ 	.short	(.L_19 - .L_18)
.L_18:
        /*0058*/ 	.word	0x00000000


	//----- nvinfo : EIATTR_CBANK_PARAM_SIZE
	.align		4
.L_19:
        /*005c*/ 	.byte	0x03, 0x19
        /*005e*/ 	.short	0x0018


	//----- nvinfo : EIATTR_PARAM_CBANK
	.align		4
        /*0060*/ 	.byte	0x04, 0x0a
        /*0062*/ 	.short	(.L_21 - .L_20)
	.align		4
.L_20:
        /*0064*/ 	.word	index@(.nv.constant0._Z10gpu_stridePjjPm)
        /*0068*/ 	.short	0x0380
        /*006a*/ 	.short	0x0018


	//----- nvinfo : EIATTR_SW_WAR
	.align		4
.L_21:
        /*006c*/ 	.byte	0x04, 0x36
        /*006e*/ 	.short	(.L_23 - .L_22)
.L_22:
        /*0070*/ 	.word	0x00000008
.L_23:


//--------------------- .nv.callgraph             --------------------------
	.section	.nv.callgraph,"",@"SHT_CUDA_CALLGRAPH"
	.align	4
	.sectionentsize	8
	.align		4
        /*0000*/ 	.word	0x00000000
	.align		4
        /*0004*/ 	.word	0xffffffff
	.align		4
        /*0008*/ 	.word	0x00000000
	.align		4
        /*000c*/ 	.word	0xfffffffe
	.align		4
        /*0010*/ 	.word	0x00000000
	.align		4
        /*0014*/ 	.word	0xfffffffd
	.align		4
        /*0018*/ 	.word	0x00000000
	.align		4
        /*001c*/ 	.word	0xfffffffc


//--------------------- .text._Z10gpu_stridePjjPm --------------------------
	.section	.text._Z10gpu_stridePjjPm,"ax",@progbits
	.align	128
        .global         _Z10gpu_stridePjjPm
        .type           _Z10gpu_stridePjjPm,@function
        .size           _Z10gpu_stridePjjPm,(.L_x_16 - _Z10gpu_stridePjjPm)
        .other          _Z10gpu_stridePjjPm,@"STO_CUDA_ENTRY STV_DEFAULT"
_Z10gpu_stridePjjPm:
.text._Z10gpu_stridePjjPm:
[----:B------:R-:W-:Y:S01]  /*0000*/  LDC R1, c[0x0][0x37c] ;  /* 0x0000df00ff017b82 */ /* 0x000fe20000000800 */
[----:B------:R-:W0:Y:S01]  /*0010*/  LDCU UR7, c[0x0][0x388] ;  /* 0x00007100ff0777ac */ /* 0x000e220008000800 */
[----:B------:R-:W-:Y:S01]  /*0020*/  HFMA2 R0, -RZ, RZ, 0, 0 ;  /* 0x00000000ff007431 */ /* 0x000fe200000001ff */
[----:B------:R-:W1:Y:S01]  /*0030*/  LDCU.64 UR8, c[0x0][0x358] ;  /* 0x00006b00ff0877ac */ /* 0x000e620008000a00 */
[----:B0-----:R-:W-:-:S09]  /*0040*/  UISETP.NE.AND UP0, UPT, UR7, URZ, UPT ;  /* 0x000000ff0700728c */ /* 0x001fd2000bf05270 */
[----:B-1----:R-:W-:Y:S05]  /*0050*/  BRA.U !UP0, `(.L_x_0) ;  /* 0x0000000508a07547 */ /* 0x002fea000b800000 */
[----:B------:R-:W-:Y:S01]  /*0060*/  UISETP.GE.U32.AND UP2, UPT, UR7, 0x10, UPT ;  /* 0x000000100700788c */ /* 0x000fe2000bf46070 */
[----:B------:R-:W-:Y:S01]  /*0070*/  MOV R0, RZ ;  /* 0x000000ff00007202 */ /* 0x000fe20000000f00 */
[----:B------:R-:W-:Y:S01]  /*0080*/  ULOP3.LUT UR5, UR7, 0xf, URZ, 0xc0, !UPT ;  /* 0x0000000f07057892 */ /* 0x000fe2000f8ec0ff */
[----:B------:R-:W-:-:S03]  /*0090*/  MOV R25, RZ ;  /* 0x000000ff00197202 */ /* 0x000fc60000000f00 */
[----:B------:R-:W-:-:S03]  /*00a0*/  UISETP.NE.AND UP1, UPT, UR5, URZ, UPT ;  /* 0x000000ff0500728c */ /* 0x000fc6000bf25270 */
[----:B------:R-:W-:Y:S08]  /*00b0*/  BRA.U !UP2, `(.L_x_1) ;  /* 0x000000010abc7547 */ /* 0x000ff0000b800000 */
[----:B------:R-:W-:Y:S01]  /*00c0*/  ULOP3.LUT UR4, UR7, 0xfffffff0, URZ, 0xc0, !UPT ;  /* 0xfffffff007047892 */ /* 0x000fe2000f8ec0ff */
[----:B------:R-:W-:-:S03]  /*00d0*/  MOV R0, RZ ;  /* 0x000000ff00007202 */ /* 0x000fc60000000f00 */
[----:B------:R-:W-:-:S12]  /*00e0*/  UIADD3 UR4, UPT, UPT, -UR4, URZ, URZ ;  /* 0x000000ff04047290 */ /* 0x000fd8000fffe1ff */
.L_x_2:
[----:B------:R-:W0:Y:S02]  /*00f0*/  LDC.64 R2, c[0x0][0x380] ;  /* 0x0000e000ff027b82 */ /* 0x000e240000000a00 */
[----:B0-----:R-:W-:-:S05]  /*0100*/  IMAD.WIDE.U32 R4, R25, 0x4, R2 ;  /* 0x0000000419047825 */ /* 0x001fca00078e0002 */
[----:B------:R-:W2:Y:S02]  /*0110*/  LDG.E R11, desc[UR8][R4.64] ;  /* 0x00000008040b7981 */ /* 0x000ea4000c1e1900 */
[----:B--2---:R-:W-:-:S05]  /*0120*/  IMAD.WIDE.U32 R6, R11, 0x4, R2 ;  /* 0x000000040b067825 */ /* 0x004fca00078e0002 */
        /* <DEDUP_REMOVED lines=17> */
[----:B--2---:R-:W-:-:S06]  /*0240*/  IMAD.WIDE.U32 R22, R16, 0x4, R2 ;  /* 0x0000000410167825 */ /* 0x004fcc00078e0002 */
[----:B------:R-:W2:Y:S02]  /*0250*/  LDG.E R23, desc[UR8][R22.64] ;  /* 0x0000000816177981 */ /* 0x000ea4000c1e1900 */
[----:B--2---:R-:W-:-:S05]  /*0260*/  IMAD.WIDE.U32 R26, R23, 0x4, R2 ;  /* 0x00000004171a7825 */ /* 0x004fca00078e0002 */
[----:B------:R-:W2:Y:S02]  /*0270*/  LDG.E R18, desc[UR8][R26.64] ;  /* 0x000000081a127981 */ /* 0x000ea4000c1e1900 */
[----:B--2---:R-:W-:-:S06]  /*0280*/  IMAD.WIDE.U32 R4, R18, 0x4, R2 ;  /* 0x0000000412047825 */ /* 0x004fcc00078e0002 */
[----:B------:R-:W2:Y:S02]  /*0290*/  LDG.E R5, desc[UR8][R4.64] ;  /* 0x0000000804057981 */ /* 0x000ea4000c1e1900 */
[----:B--2---:R-:W-:-:S06]  /*02a0*/  IMAD.WIDE.U32 R6, R5, 0x4, R2 ;  /* 0x0000000405067825 */ /* 0x004fcc00078e0002 */
[----:B------:R-:W2:Y:S02]  /*02b0*/  LDG.E R7, desc[UR8][R6.64] ;  /* 0x0000000806077981 */ /* 0x000ea4000c1e1900 */
[----:B--2---:R-:W-:-:S06]  /*02c0*/  IMAD.WIDE.U32 R8, R7, 0x4, R2 ;  /* 0x0000000407087825 */ /* 0x004fcc00078e0002 */
[----:B------:R-:W2:Y:S01]  /*02d0*/  LDG.E R9, desc[UR8][R8.64] ;  /* 0x0000000808097981 */ /* 0x000ea2000c1e1900 */
[----:B------:R-:W-:-:S04]  /*02e0*/  IADD3 R0, PT, PT, R13, R11, R0 ;  /* 0x0000000b0d007210 */ /* 0x000fc80007ffe000 */
[----:B------:R-:W-:-:S04]  /*02f0*/  IADD3 R0, PT, PT, R10, R15, R0 ;  /* 0x0000000f0a007210 */ /* 0x000fc80007ffe000 */
[----:B------:R-:W-:Y:S01]  /*0300*/  IADD3 R0, PT, PT, R12, R17, R0 ;  /* 0x000000110c007210 */ /* 0x000fe20007ffe000 */
[----:B------:R-:W-:Y:S01]  /*0310*/  UIADD3 UR4, UPT, UPT, UR4, 0x10, URZ ;  /* 0x0000001004047890 */ /* 0x000fe2000fffe0ff */
[----:B--2---:R-:W-:-:S05]  /*0320*/  IMAD.WIDE.U32 R2, R9, 0x4, R2 ;  /* 0x0000000409027825 */ /* 0x004fca00078e0002 */
[----:B------:R-:W2:Y:S01]  /*0330*/  LDG.E R25, desc[UR8][R2.64] ;  /* 0x0000000802197981 */ /* 0x000ea2000c1e1900 */
[----:B------:R-:W-:Y:S01]  /*0340*/  IADD3 R0, PT, PT, R14, R19, R0 ;  /* 0x000000130e007210 */ /* 0x000fe20007ffe000 */
[----:B------:R-:W-:-:S03]  /*0350*/  UISETP.NE.AND UP2, UPT, UR4, URZ, UPT ;  /* 0x000000ff0400728c */ /* 0x000fc6000bf45270 */
[----:B------:R-:W-:-:S04]  /*0360*/  IADD3 R0, PT, PT, R16, R21, R0 ;  /* 0x0000001510007210 */ /* 0x000fc80007ffe000 */
[----:B------:R-:W-:-:S04]  /*0370*/  IADD3 R0, PT, PT, R18, R23, R0 ;  /* 0x0000001712007210 */ /* 0x000fc80007ffe000 */
[----:B------:R-:W-:-:S04]  /*0380*/  IADD3 R0, PT, PT, R7, R5, R0 ;  /* 0x0000000507007210 */ /* 0x000fc80007ffe000 */
[----:B--2---:R-:W-:Y:S01]  /*0390*/  IADD3 R0, PT, PT, R25, R9, R0 ;  /* 0x0000000919007210 */ /* 0x004fe20007ffe000 */
[----:B------:R-:W-:Y:S06]  /*03a0*/  BRA.U UP2, `(.L_x_2) ;  /* 0xfffffffd02507547 */ /* 0x000fec000b83ffff */
.L_x_1:
[----:B------:R-:W-:Y:S05]  /*03b0*/  BRA.U !UP1, `(.L_x_0) ;  /* 0x0000000109c87547 */ /* 0x000fea000b800000 */
[----:B------:R-:W-:Y:S02]  /*03c0*/  UISETP.GE.U32.AND UP1, UPT, UR5, 0x8, UPT ;  /* 0x000000080500788c */ /* 0x000fe4000bf26070 */
[----:B------:R-:W-:-:S04]  /*03d0*/  ULOP3.LUT UR6, UR7, 0x7, URZ, 0xc0, !UPT ;  /* 0x0000000707067892 */ /* 0x000fc8000f8ec0ff */
[----:B------:R-:W-:-:S03]  /*03e0*/  UISETP.NE.AND UP2, UPT, UR6, URZ, UPT ;  /* 0x000000ff0600728c */ /* 0x000fc6000bf45270 */
[----:B------:R-:W-:Y:S08]  /*03f0*/  BRA.U !UP1, `(.L_x_3) ;  /* 0x0000000109547547 */ /* 0x000ff0000b800000 */
[----:B------:R-:W0:Y:S02]  /*0400*/  LDC.64 R2, c[0x0][0x380] ;  /* 0x0000e000ff027b82 */ /* 0x000e240000000a00 */
[----:B0-----:R-:W-:-:S05]  /*0410*/  IMAD.WIDE.U32 R4, R25, 0x4, R2 ;  /* 0x0000000419047825 */ /* 0x001fca00078e0002 */
[----:B------:R-:W2:Y:S02]  /*0420*/  LDG.E R17, desc[UR8][R4.64] ;  /* 0x0000000804117981 */ /* 0x000ea4000c1e1900 */
[----:B--2---:R-:W-:-:S06]  /*0430*/  IMAD.WIDE.U32 R6, R17, 0x4, R2 ;  /* 0x0000000411067825 */ /* 0x004fcc00078e0002 */
        /* <DEDUP_REMOVED lines=10> */
[----:B------:R-:W2:Y:S01]  /*04e0*/  LDG.E R5, desc[UR8][R4.64] ;  /* 0x0000000804057981 */ /* 0x000ea2000c1e1900 */
[----:B------:R-:W-:Y:S01]  /*04f0*/  IADD3 R0, PT, PT, R7, R17, R0 ;  /* 0x0000001107007210 */ /* 0x000fe20007ffe000 */
[----:B--2---:R-:W-:-:S05]  /*0500*/  IMAD.WIDE.U32 R2, R5, 0x4, R2 ;  /* 0x0000000405027825 */ /* 0x004fca00078e0002 */
[----:B------:R-:W2:Y:S01]  /*0510*/  LDG.E R25, desc[UR8][R2.64] ;  /* 0x0000000802197981 */ /* 0x000ea2000c1e1900 */
[----:B------:R-:W-:-:S04]  /*0520*/  IADD3 R0, PT, PT, R11, R9, R0 ;  /* 0x000000090b007210 */ /* 0x000fc80007ffe000 */
[----:B------:R-:W-:-:S04]  /*0530*/  IADD3 R0, PT, PT, R15, R13, R0 ;  /* 0x0000000d0f007210 */ /* 0x000fc80007ffe000 */
[----:B--2---:R-:W-:-:S07]  /*0540*/  IADD3 R0, PT, PT, R25, R5, R0 ;  /* 0x0000000519007210 */ /* 0x004fce0007ffe000 */
.L_x_3:
[----:B------:R-:W-:Y:S05]  /*0550*/  BRA.U !UP2, `(.L_x_0) ;  /* 0x000000010a607547 */ /* 0x000fea000b800000 */
[----:B------:R-:W-:Y:S02]  /*0560*/  UISETP.GE.U32.AND UP1, UPT, UR6, 0x4, UPT ;  /* 0x000000040600788c */ /* 0x000fe4000bf26070 */
[----:B------:R-:W-:-:S04]  /*0570*/  ULOP3.LUT UR4, UR7, 0x3, URZ, 0xc0, !UPT ;  /* 0x0000000307047892 */ /* 0x000fc8000f8ec0ff */
[----:B------:R-:W-:-:S03]  /*0580*/  UISETP.NE.AND UP2, UPT, UR4, URZ, UPT ;  /* 0x000000ff0400728c */ /* 0x000fc6000bf45270 */
[----:B------:R-:W-:Y:S08]  /*0590*/  BRA.U !UP1, `(.L_x_4) ;  /* 0x00000001092c7547 */ /* 0x000ff0000b800000 */
[----:B------:R-:W0:Y:S02]  /*05a0*/  LDC.64 R2, c[0x0][0x380] ;  /* 0x0000e000ff027b82 */ /* 0x000e240000000a00 */
[----:B0-----:R-:W-:-:S06]  /*05b0*/  IMAD.WIDE.U32 R4, R25, 0x4, R2 ;  /* 0x0000000419047825 */ /* 0x001fcc00078e0002 */
[----:B------:R-:W2:Y:S02]  /*05c0*/  LDG.E R5, desc[UR8][R4.64] ;  /* 0x0000000804057981 */ /* 0x000ea4000c1e1900 */
[----:B--2---:R-:W-:-:S06]  /*05d0*/  IMAD.WIDE.U32 R6, R5, 0x4, R2 ;  /* 0x0000000405067825 */ /* 0x004fcc00078e0002 */
[----:B------:R-:W2:Y:S02]  /*05e0*/  LDG.E R7, desc[UR8][R6.64] ;  /* 0x0000000806077981 */ /* 0x000ea4000c1e1900 */
[----:B--2---:R-:W-:-:S06]  /*05f0*/  IMAD.WIDE.U32 R8, R7, 0x4, R2 ;  /* 0x0000000407087825 */ /* 0x004fcc00078e0002 */
[----:B------:R-:W2:Y:S02]  /*0600*/  LDG.E R9, desc[UR8][R8.64] ;  /* 0x0000000808097981 */ /* 0x000ea4000c1e1900 */
[----:B--2---:R-:W-:-:S05]  /*0610*/  IMAD.WIDE.U32 R2, R9, 0x4, R2 ;  /* 0x0000000409027825 */ /* 0x004fca00078e0002 */
[----:B------:R-:W2:Y:S01]  /*0620*/  LDG.E R25, desc[UR8][R2.64] ;  /* 0x0000000802197981 */ /* 0x000ea2000c1e1900 */
[----:B------:R-:W-:-:S04]  /*0630*/  IADD3 R0, PT, PT, R7, R5, R0 ;  /* 0x0000000507007210 */ /* 0x000fc80007ffe000 */
[----:B--2---:R-:W-:-:S07]  /*0640*/  IADD3 R0, PT, PT, R25, R9, R0 ;  /* 0x0000000919007210 */ /* 0x004fce0007ffe000 */
.L_x_4:
[----:B------:R-:W-:Y:S05]  /*0650*/  BRA.U !UP2, `(.L_x_0) ;  /* 0x000000010a207547 */ /* 0x000fea000b800000 */
[----:B------:R-:W0:Y:S01]  /*0660*/  LDC.64 R2, c[0x0][0x380] ;  /* 0x0000e000ff027b82 */ /* 0x000e220000000a00 */
[----:B------:R-:W-:-:S12]  /*0670*/  UIADD3 UR4, UPT, UPT, -UR4, URZ, URZ ;  /* 0x000000ff04047290 */ /* 0x000fd8000fffe1ff */
.L_x_5:
[----:B0-----:R-:W-:-:S05]  /*0680*/  IMAD.WIDE.U32 R4, R25, 0x4, R2 ;  /* 0x0000000419047825 */ /* 0x001fca00078e0002 */
[----:B------:R-:W2:Y:S01]  /*0690*/  LDG.E R25, desc[UR8][R4.64] ;  /* 0x0000000804197981 */ /* 0x000ea2000c1e1900 */
[----:B------:R-:W-:-:S04]  /*06a0*/  UIADD3 UR4, UPT, UPT, UR4, 0x1, URZ ;  /* 0x0000000104047890 */ /* 0x000fc8000fffe0ff */
[----:B------:R-:W-:Y:S01]  /*06b0*/  UISETP.NE.AND UP1, UPT, UR4, URZ, UPT ;  /* 0x000000ff0400728c */ /* 0x000fe2000bf25270 */
[----:B--2---:R-:W-:-:S08]  /*06c0*/  IADD3 R0, PT, PT, R25, R0, RZ ;  /* 0x0000000019007210 */ /* 0x004fd00007ffe0ff */
[----:B------:R-:W-:Y:S05]  /*06d0*/  BRA.U UP1, `(.L_x_5) ;  /* 0xfffffffd01e87547 */ /* 0x000fea000b83ffff */
.L_x_0:
[----:B------:R-:W-:Y:S02]  /*06e0*/  PLOP3.LUT P2, PT, PT, PT, PT, 0x8, 0x80 ;  /* 0x000000000080781c */ /* 0x000fe40003f4e170 */
[----:B------:R-:W-:Y:S01]  /*06f0*/  CS2R R2, SR_CLOCKLO ;  /* 0x0000000000027805 */ /* 0x000fe20000015000 */
[----:B------:R-:W-:Y:S10]  /*0700*/  BRA.U !UP0, `(.L_x_6) ;  /* 0x0000000508a07547 */ /* 0x000ff4000b800000 */
[----:B------:R-:W-:Y:S01]  /*0710*/  UISETP.GE.U32.AND UP0, UPT, UR7, 0x10, UPT ;  /* 0x000000100700788c */ /* 0x000fe2000bf06070 */
[----:B------:R-:W-:Y:S01]  /*0720*/  HFMA2 R29, -RZ, RZ, 0, 0 ;  /* 0x00000000ff1d7431 */ /* 0x000fe200000001ff */
[----:B------:R-:W-:-:S04]  /*0730*/  ULOP3.LUT UR5, UR7, 0xf, URZ, 0xc0, !UPT ;  /* 0x0000000f07057892 */ /* 0x000fc8000f8ec0ff */
[----:B------:R-:W-:-:S03]  /*0740*/  UISETP.NE.AND UP1, UPT, UR5, URZ, UPT ;  /* 0x000000ff0500728c */ /* 0x000fc6000bf25270 */
[----:B------:R-:W-:Y:S08]  /*0750*/  BRA.U !UP0, `(.L_x_7) ;  /* 0x0000000108bc7547 */ /* 0x000ff0000b800000 */
[----:B------:R-:W-:Y:S01]  /*0760*/  ULOP3.LUT UR4, UR7, 0xfffffff0, URZ, 0xc0, !UPT ;  /* 0xfffffff007047892 */ /* 0x000fe2000f8ec0ff */
[----:B------:R-:W-:-:S03]  /*0770*/  MOV R29, RZ ;  /* 0x000000ff001d7202 */ /* 0x000fc60000000f00 */
[----:B------:R-:W-:-:S12]  /*0780*/  UIADD3 UR4, UPT, UPT, -UR4, URZ, URZ ;  /* 0x000000ff04047290 */ /* 0x000fd8000fffe1ff */
.L_x_8:
        /* <DEDUP_REMOVED lines=19> */
[----:B--2---:R-:W-:-:S05]  /*08c0*/  IMAD.WIDE.U32 R28, R14, 0x4, R4 ;  /* 0x000000040e1c7825 */ /* 0x004fca00078e0004 */
        /* <DEDUP_REMOVED lines=24> */
.L_x_7:
        /* <DEDUP_REMOVED lines=26> */
.L_x_10:
        /* <DEDUP_REMOVED lines=16> */
.L_x_11:
[----:B------:R-:W-:Y:S05]  /*0cf0*/  BRA.U !UP1, `(.L_x_9) ;  /* 0x0000000109207547 */ /* 0x000fea000b800000 */
[----:B------:R-:W0:Y:S01]  /*0d00*/  LDC.64 R4, c[0x0][0x380] ;  /* 0x0000e000ff047b82 */ /* 0x000e220000000a00 */
[----:B------:R-:W-:-:S12]  /*0d10*/  UIADD3 UR4, UPT, UPT, -UR4, URZ, URZ ;  /* 0x000000ff04047290 */ /* 0x000fd8000fffe1ff */
.L_x_12:
[----:B0-----:R-:W-:-:S05]  /*0d20*/  IMAD.WIDE.U32 R6, R29, 0x4, R4 ;  /* 0x000000041d067825 */ /* 0x001fca00078e0004 */
[----:B------:R-:W2:Y:S01]  /*0d30*/  LDG.E R29, desc[UR8][R6.64] ;  /* 0x00000008061d7981 */ /* 0x000ea2000c1e1900 */
[----:B------:R-:W-:-:S04]  /*0d40*/  UIADD3 UR4, UPT, UPT, UR4, 0x1, URZ ;  /* 0x0000000104047890 */ /* 0x000fc8000fffe0ff */
[----:B------:R-:W-:Y:S01]  /*0d50*/  UISETP.NE.AND UP0, UPT, UR4, URZ, UPT ;  /* 0x000000ff0400728c */ /* 0x000fe2000bf05270 */
[----:B--2---:R-:W-:-:S08]  /*0d60*/  IMAD.IADD R0, R29, 0x1, R0 ;  /* 0x000000011d007824 */ /* 0x004fd000078e0200 */
[----:B------:R-:W-:Y:S05]  /*0d70*/  BRA.U UP0, `(.L_x_12) ;  /* 0xfffffffd00e87547 */ /* 0x000fea000b83ffff */
.L_x_9:
[----:B------:R-:W-:-:S13]  /*0d80*/  ISETP.EQ.AND P2, PT, R29, 0x1, PT ;  /* 0x000000011d00780c */ /* 0x000fda0003f42270 */
.L_x_6:
[----:B------:R-:W-:-:S06]  /*0d90*/  CS2R R4, SR_CLOCKLO ;  /* 0x0000000000047805 */ /* 0x000fcc0000015000 */
[----:B------:R-:W-:-:S04]  /*0da0*/  IADD3 R4, P0, PT, -R2, R4, RZ ;  /* 0x0000000402047210 */ /* 0x000fc80007f1e1ff */
[----:B------:R-:W-:-:S04]  /*0db0*/  IADD3.X R5, PT, PT, ~R3, R5, RZ, P0, !PT ;  /* 0x0000000503057210 */ /* 0x000fc800007fe5ff */
[----:B------:R-:W-:-:S13]  /*0dc0*/  ISETP.NE.U32.AND P0, PT, R5, RZ, PT ;  /* 0x000000ff0500720c */ /* 0x000fda0003f05070 */
[----:B------:R-:W-:Y:S05]  /*0dd0*/  @P0 BRA `(.L_x_13) ;  /* 0x0000000000500947 */ /* 0x000fea0003800000 */
[----:B------:R-:W0:Y:S01]  /*0de0*/  I2F.U32.RP R5, UR7 ;  /* 0x0000000700057d06 */ /* 0x000e220008209000 */
[----:B------:R-:W-:-:S07]  /*0df0*/  ISETP.NE.U32.AND P3, PT, RZ, UR7, PT ;  /* 0x00000007ff007c0c */ /* 0x000fce000bf65070 */
[----:B0-----:R-:W0:Y:S02]  /*0e00*/  MUFU.RCP R5, R5 ;  /* 0x0000000500057308 */ /* 0x001e240000001000 */
[----:B0-----:R-:W-:-:S06]  /*0e10*/  IADD3 R2, PT, PT, R5, 0xffffffe, RZ ;  /* 0x0ffffffe05027810 */ /* 0x001fcc0007ffe0ff */
[----:B------:R0:W1:Y:S02]  /*0e20*/  F2I.FTZ.U32.TRUNC.NTZ R3, R2 ;  /* 0x0000000200037305 */ /* 0x000064000021f000 */
[----:B0-----:R-:W-:Y:S02]  /*0e30*/  MOV R2, RZ ;  /* 0x000000ff00027202 */ /* 0x001fe40000000f00 */
[----:B-1----:R-:W-:-:S05]  /*0e40*/  IADD3 R7, PT, PT, RZ, -R3, RZ ;  /* 0x80000003ff077210 */ /* 0x002fca0007ffe0ff */
[----:B------:R-:W-:-:S04]  /*0e50*/  IMAD R7, R7, UR7, RZ ;  /* 0x0000000707077c24 */ /* 0x000fc8000f8e02ff */
[----:B------:R-:W-:-:S06]  /*0e60*/  IMAD.HI.U32 R3, R3, R7, R2 ;  /* 0x0000000703037227 */ /* 0x000fcc00078e0002 */
[----:B------:R-:W-:-:S05]  /*0e70*/  IMAD.HI.U32 R3, R3, R4, RZ ;  /* 0x0000000403037227 */ /* 0x000fca00078e00ff */
[----:B------:R-:W-:-:S05]  /*0e80*/  IADD3 R7, PT, PT, -R3, RZ, RZ ;  /* 0x000000ff03077210 */ /* 0x000fca0007ffe1ff */
[----:B------:R-:W-:-:S05]  /*0e90*/  IMAD R4, R7, UR7, R4 ;  /* 0x0000000707047c24 */ /* 0x000fca000f8e0204 */
[----:B------:R-:W-:-:S13]  /*0ea0*/  ISETP.GE.U32.AND P0, PT, R4, UR7, PT ;  /* 0x0000000704007c0c */ /* 0x000fda000bf06070 */
[----:B------:R-:W-:Y:S01]  /*0eb0*/  @P0 VIADD R4, R4, -UR7 ;  /* 0x8000000704040c36 */ /* 0x000fe20008000000 */
[----:B------:R-:W-:-:S04]  /*0ec0*/  @P0 IADD3 R3, PT, PT, R3, 0x1, RZ ;  /* 0x0000000103030810 */ /* 0x000fc80007ffe0ff */
[----:B------:R-:W-:-:S13]  /*0ed0*/  ISETP.GE.U32.AND P1, PT, R4, UR7, PT ;  /* 0x0000000704007c0c */ /* 0x000fda000bf26070 */
[----:B------:R-:W-:Y:S02]  /*0ee0*/  @P1 IADD3 R3, PT, PT, R3, 0x1, RZ ;  /* 0x0000000103031810 */ /* 0x000fe40007ffe0ff */
[----:B------:R-:W-:-:S04]  /*0ef0*/  @!P3 LOP3.LUT R3, RZ, UR7, RZ, 0x33, !PT ;  /* 0x00000007ff03bc12 */ /* 0x000fc8000f8e33ff */
[----:B------:R-:W-:Y:S01]  /*0f00*/  MOV R4, R3 ;  /* 0x0000000300047202 */ /* 0x000fe20000000f00 */
[----:B------:R-:W-:Y:S06]  /*0f10*/  BRA `(.L_x_14) ;  /* 0x0000000000087947 */ /* 0x000fec0003800000 */
.L_x_13:
[----:B------:R-:W-:-:S07]  /*0f20*/  MOV R6, 0xf40 ;  /* 0x00000f4000067802 */ /* 0x000fce0000000f00 */
[----:B------:R-:W-:Y:S05]  /*0f30*/  CALL.REL.NOINC `($__internal_0_$__cuda_sm20_div_u64) ;  /* 0x00000000001c7944 */ /* 0x000fea0003c00000 */
.L_x_14:
[----:B------:R-:W0:Y:S01]  /*0f40*/  LDC.64 R2, c[0x0][0x390] ;  /* 0x0000e400ff027b82 */ /* 0x000e220000000a00 */
[----:B------:R-:W-:-:S05]  /*0f50*/  HFMA2 R5, -RZ, RZ, 0, 0 ;  /* 0x00000000ff057431 */ /* 0x000fca00000001ff */
[----:B0-----:R0:W-:Y:S01]  /*0f60*/  STG.E.64 desc[UR8][R2.64], R4 ;  /* 0x0000000402007986 */ /* 0x0011e2000c101b08 */
[----:B------:R-:W-:Y:S05]  /*0f70*/  @!P2 EXIT ;  /* 0x000000000000a94d */ /* 0x000fea0003800000 */
[----:B0-----:R-:W0:Y:S02]  /*0f80*/  LDC.64 R2, c[0x0][0x380] ;  /* 0x0000e000ff027b82 */ /* 0x001e240000000a00 */
[----:B0-----:R-:W-:Y:S01]  /*0f90*/  STG.E desc[UR8][R2.64+0x4], R0 ;  /* 0x0000040002007986 */ /* 0x001fe2000c101908 */
[----:B------:R-:W-:Y:S05]  /*0fa0*/  EXIT ;  /* 0x000000000000794d */ /* 0x000fea0003800000 */
        .weak           $__internal_0_$__cuda_sm20_div_u64
        .type           $__internal_0_$__cuda_sm20_div_u64,@function
        .size           $__internal_0_$__cuda_sm20_div_u64,(.L_x_16 - $__internal_0_$__cuda_sm20_div_u64)
$__internal_0_$__cuda_sm20_div_u64:
[----:B------:R-:W0:Y:S01]  /*0fb0*/  LDC R2, c[0x0][0x388] ;  /* 0x0000e200ff027b82 */ /* 0x000e220000000800 */
[----:B------:R-:W-:-:S06]  /*0fc0*/  MOV R3, RZ ;  /* 0x000000ff00037202 */ /* 0x000fcc0000000f00 */
[----:B0-----:R-:W0:Y:S08]  /*0fd0*/  I2F.U64.RP R3, R2 ;  /* 0x0000000200037312 */ /* 0x001e300000309000 */
[----:B0-----:R-:W0:Y:S02]  /*0fe0*/  MUFU.RCP R7, R3 ;  /* 0x0000000300077308 */ /* 0x001e240000001000 */
[----:B0-----:R-:W-:-:S06]  /*0ff0*/  VIADD R7, R7, 0x1ffffffe ;  /* 0x1ffffffe07077836 */ /* 0x001fcc0000000000 */
[----:B------:R-:W0:Y:S02]  /*1000*/  F2I.U64.TRUNC R8, R7 ;  /* 0x0000000700087311 */ /* 0x000e24000020d800 */
[----:B0-----:R-:W-:-:S04]  /*1010*/  IMAD.WIDE.U32 R10, R8, R2, RZ ;  /* 0x00000002080a7225 */ /* 0x001fc800078e00ff */
[----:B------:R-:W-:Y:S01]  /*1020*/  IMAD R11, R9, R2, R11 ;  /* 0x00000002090b7224 */ /* 0x000fe200078e020b */
[----:B------:R-:W-:-:S04]  /*1030*/  IADD3 R13, P0, PT, RZ, -R10, RZ ;  /* 0x8000000aff0d7210 */ /* 0x000fc80007f1e0ff */
[----:B------:R-:W-:Y:S01]  /*1040*/  IADD3.X R15, PT, PT, RZ, ~R11, RZ, P0, !PT ;  /* 0x8000000bff0f7210 */ /* 0x000fe200007fe4ff */
[----:B------:R-:W-:Y:S01]  /*1050*/  IMAD.HI.U32 R10, R8, R13, RZ ;  /* 0x0000000d080a7227 */ /* 0x000fe200078e00ff */
[----:B------:R-:W-:-:S03]  /*1060*/  MOV R11, R8 ;  /* 0x00000008000b7202 */ /* 0x000fc60000000f00 */
[-C--:B------:R-:W-:Y:S02]  /*1070*/  IMAD R17, R9, R15.reuse, RZ ;  /* 0x0000000f09117224 */ /* 0x080fe400078e02ff */
[----:B------:R-:W-:-:S04]  /*1080*/  IMAD.WIDE.U32 R10, P0, R8, R15, R10 ;  /* 0x0000000f080a7225 */ /* 0x000fc8000780000a */
[----:B------:R-:W-:-:S04]  /*1090*/  IMAD.HI.U32 R3, R9, R15, RZ ;  /* 0x0000000f09037227 */ /* 0x000fc800078e00ff */
[----:B------:R-:W-:Y:S01]  /*10a0*/  IMAD.HI.U32 R10, P1, R9, R13, R10 ;  /* 0x0000000d090a7227 */ /* 0x000fe2000782000a */
[----:B------:R-:W-:-:S04]  /*10b0*/  IADD3.X R3, PT, PT, R3, R9, RZ, P0, !PT ;  /* 0x0000000903037210 */ /* 0x000fc800007fe4ff */
[----:B------:R-:W-:-:S04]  /*10c0*/  IADD3 R11, P3, PT, R17, R10, RZ ;  /* 0x0000000a110b7210 */ /* 0x000fc80007f7e0ff */
[----:B------:R-:W-:Y:S01]  /*10d0*/  IADD3.X R3, PT, PT, RZ, RZ, R3, P3, P1 ;  /* 0x000000ffff037210 */ /* 0x000fe20001fe2403 */
[----:B------:R-:W-:-:S03]  /*10e0*/  IMAD.WIDE.U32 R8, R11, R2, RZ ;  /* 0x000000020b087225 */ /* 0x000fc600078e00ff */
[----:B------:R-:W-:Y:S01]  /*10f0*/  IADD3 R7, P0, PT, RZ, -R8, RZ ;  /* 0x80000008ff077210 */ /* 0x000fe20007f1e0ff */
[----:B------:R-:W-:Y:S02]  /*1100*/  IMAD R8, R3, R2, R9 ;  /* 0x0000000203087224 */ /* 0x000fe400078e0209 */
[----:B------:R-:W-:Y:S02]  /*1110*/  IMAD.MOV.U32 R9, RZ, RZ, RZ ;  /* 0x000000ffff097224 */ /* 0x000fe400078e00ff */
[----:B------:R-:W-:Y:S01]  /*1120*/  IMAD.HI.U32 R10, R11, R7, RZ ;  /* 0x000000070b0a7227 */ /* 0x000fe200078e00ff */
[----:B------:R-:W-:-:S05]  /*1130*/  IADD3.X R8, PT, PT, RZ, ~R8, RZ, P0, !PT ;  /* 0x80000008ff087210 */ /* 0x000fca00007fe4ff */
[----:B------:R-:W-:-:S04]  /*1140*/  IMAD.WIDE.U32 R10, P0, R11, R8, R10 ;  /* 0x000000080b0a7225 */ /* 0x000fc8000780000a */
[C---:B------:R-:W-:Y:S02]  /*1150*/  IMAD R12, R3.reuse, R8, RZ ;  /* 0x00000008030c7224 */ /* 0x040fe400078e02ff */
[----:B------:R-:W-:-:S04]  /*1160*/  IMAD.HI.U32 R7, P1, R3, R7, R10 ;  /* 0x0000000703077227 */ /* 0x000fc8000782000a */
[----:B------:R-:W-:Y:S01]  /*1170*/  IMAD.HI.U32 R8, R3, R8, RZ ;  /* 0x0000000803087227 */ /* 0x000fe200078e00ff */
[----:B------:R-:W-:-:S04]  /*1180*/  IADD3 R7, P3, PT, R12, R7, RZ ;  /* 0x000000070c077210 */ /* 0x000fc80007f7e0ff */
[----:B------:R-:W-:Y:S01]  /*1190*/  IADD3.X R3, PT, PT, R8, R3, RZ, P0, !PT ;  /* 0x0000000308037210 */ /* 0x000fe200007fe4ff */
[----:B------:R-:W-:-:S03]  /*11a0*/  IMAD.HI.U32 R8, R7, R4, RZ ;  /* 0x0000000407087227 */ /* 0x000fc600078e00ff */
[----:B------:R-:W-:Y:S01]  /*11b0*/  IADD3.X R3, PT, PT, RZ, RZ, R3, P3, P1 ;  /* 0x000000ffff037210 */ /* 0x000fe20001fe2403 */
[----:B------:R-:W-:-:S04]  /*11c0*/  IMAD.WIDE.U32 R8, R7, R5, R8 ;  /* 0x0000000507087225 */ /* 0x000fc800078e0008 */
[C---:B------:R-:W-:Y:S02]  /*11d0*/  IMAD R10, R3.reuse, R5, RZ ;  /* 0x00000005030a7224 */ /* 0x040fe400078e02ff */
[----:B------:R-:W-:-:S04]  /*11e0*/  IMAD.HI.U32 R7, P0, R3, R4, R8 ;  /* 0x0000000403077227 */ /* 0x000fc80007800008 */
[----:B------:R-:W-:Y:S01]  /*11f0*/  IMAD.HI.U32 R3, R3, R5, RZ ;  /* 0x0000000503037227 */ /* 0x000fe200078e00ff */
[----:B------:R-:W-:-:S04]  /*1200*/  IADD3 R7, P1, PT, R10, R7, RZ ;  /* 0x000000070a077210 */ /* 0x000fc80007f3e0ff */
[----:B------:R-:W-:Y:S01]  /*1210*/  IADD3.X R3, PT, PT, R3, RZ, RZ, P0, !PT ;  /* 0x000000ff03037210 */ /* 0x000fe200007fe4ff */
[----:B------:R-:W-:-:S03]  /*1220*/  IMAD.WIDE.U32 R8, R7, R2, RZ ;  /* 0x0000000207087225 */ /* 0x000fc600078e00ff */
[----:B------:R-:W-:-:S05]  /*1230*/  IADD3.X R3, PT, PT, RZ, R3, RZ, P1, !PT ;  /* 0x00000003ff037210 */ /* 0x000fca0000ffe4ff */
[----:B------:R-:W-:Y:S01]  /*1240*/  IMAD R10, R3, R2, R9 ;  /* 0x00000002030a7224 */ /* 0x000fe200078e0209 */
[----:B------:R-:W-:Y:S02]  /*1250*/  IADD3 R9, P0, PT, -R8, R4, RZ ;  /* 0x0000000408097210 */ /* 0x000fe40007f1e1ff */
[----:B------:R-:W-:Y:S02]  /*1260*/  IADD3 R4, PT, PT, R7, 0x1, RZ ;  /* 0x0000000107047810 */ /* 0x000fe40007ffe0ff */
[----:B------:R-:W-:Y:S02]  /*1270*/  IADD3.X R10, PT, PT, ~R10, R5, RZ, P0, !PT ;  /* 0x000000050a0a7210 */ /* 0x000fe400007fe5ff */
[CC--:B------:R-:W-:Y:S02]  /*1280*/  ISETP.GE.U32.AND P0, PT, R9.reuse, R2.reuse, PT ;  /* 0x000000020900720c */ /* 0x0c0fe40003f06070 */
[----:B------:R-:W-:Y:S02]  /*1290*/  IADD3 R3, P1, PT, R9, -R2, RZ ;  /* 0x8000000209037210 */ /* 0x000fe40007f3e0ff */
[----:B------:R-:W-:-:S02]  /*12a0*/  ISETP.GE.U32.AND.EX P0, PT, R10, RZ, PT, P0 ;  /* 0x000000ff0a00720c */ /* 0x000fc40003f06100 */
[----:B------:R-:W-:Y:S02]  /*12b0*/  IADD3.X R5, PT, PT, R10, -0x1, RZ, P1, !PT ;  /* 0xffffffff0a057810 */ /* 0x000fe40000ffe4ff */
[----:B------:R-:W-:Y:S02]  /*12c0*/  SEL R3, R3, R9, P0 ;  /* 0x0000000903037207 */ /* 0x000fe40000000000 */
[----:B------:R-:W-:Y:S02]  /*12d0*/  SEL R5, R5, R10, P0 ;  /* 0x0000000a05057207 */ /* 0x000fe40000000000 */
[----:B------:R-:W-:Y:S02]  /*12e0*/  SEL R7, R4, R7, P0 ;  /* 0x0000000704077207 */ /* 0x000fe40000000000 */
[----:B------:R-:W-:Y:S02]  /*12f0*/  ISETP.GE.U32.AND P0, PT, R3, R2, PT ;  /* 0x000000020300720c */ /* 0x000fe40003f06070 */
[----:B------:R-:W-:-:S02]  /*1300*/  IADD3 R4, PT, PT, R7, 0x1, RZ ;  /* 0x0000000107047810 */ /* 0x000fc40007ffe0ff */
[----:B------:R-:W-:Y:S02]  /*1310*/  ISETP.GE.U32.AND.EX P0, PT, R5, RZ, PT, P0 ;  /* 0x000000ff0500720c */ /* 0x000fe40003f06100 */
[----:B------:R-:W-:Y:S02]  /*1320*/  ISETP.NE.U32.AND P1, PT, R2, RZ, PT ;  /* 0x000000ff0200720c */ /* 0x000fe40003f25070 */
[----:B------:R-:W-:Y:S01]  /*1330*/  SEL R4, R4, R7, P0 ;  /* 0x0000000704047207 */ /* 0x000fe20000000000 */
[----:B------:R-:W-:Y:S01]  /*1340*/  HFMA2 R7, -RZ, RZ, 0, 0 ;  /* 0x00000000ff077431 */ /* 0x000fe200000001ff */
[----:B------:R-:W-:-:S04]  /*1350*/  ISETP.NE.AND.EX P1, PT, RZ, RZ, PT, P1 ;  /* 0x000000ffff00720c */ /* 0x000fc80003f25310 */
[----:B------:R-:W-:Y:S01]  /*1360*/  SEL R4, R4, 0xffffffff, P1 ;  /* 0xffffffff04047807 */ /* 0x000fe20000800000 */
[----:B------:R-:W-:Y:S08]  /*1370*/  RET.REL.NODEC R6 `(_Z10gpu_stridePjjPm) ;  /* 0xffffffec06207950 */ /* 0x000ff00003c3ffff */
.L_x_15:
[----:B------:R-:W-:-:S00]  /*1380*/  BRA `(.L_x_15) ;  /* 0xfffffffc00fc7947 */ /* 0x000fc0000383ffff */
[----:B------:R-:W-:-:S00]  /*1390*/  NOP ;  /* 0x0000000000007918 */ /* 0x000fc00000000000 */
        /* <DEDUP_REMOVED lines=14> */
.L_x_16:


//--------------------- .nv.shared.reserved.0     --------------------------
	.section	.nv.shared.reserved.0,"aw",@nobits
	.weak		__nv_reservedSMEM_offset_0_alias
	.size		__nv_reservedSMEM_offset_0_alias, 0, 64
	.other		__nv_reservedSMEM_offset_0_alias,@"STO_CUDA_RESERVED_SHARED STV_DEFAULT"
__nv_reservedSMEM_offset_0_alias:
	.zero		0
	.zero		64


//--------------------- .nv.constant0._Z10gpu_stridePjjPm --------------------------
	.section	.nv.constant0._Z10gpu_stridePjjPm,"a",@progbits
	.sectionflags	@""
	.align	4
.nv.constant0._Z10gpu_stridePjjPm:
	.zero		920


//--------------------- SYMBOLS --------------------------

	.type		.nv.reservedSmem.offset0,@object
	.size		.nv.reservedSmem.offset0,0x4
